//
// Generated by NVIDIA NVVM Compiler
//
// Compiler Build ID: CL-36424714
// Cuda compilation tools, release 13.0, V13.0.88
// Based on NVVM 20.0.0
//

.version 9.0
.target sm_100
.address_size 64

	// .globl	_Z14array_mult_devPdS_S_

.visible .entry _Z14array_mult_devPdS_S_(
	.param .u64 .ptr .align 1 _Z14array_mult_devPdS_S__param_0,
	.param .u64 .ptr .align 1 _Z14array_mult_devPdS_S__param_1,
	.param .u64 .ptr .align 1 _Z14array_mult_devPdS_S__param_2
)
{
	.reg .b32 	%r<3>;
	.reg .b64 	%rd<11>;
	.reg .b64 	%fd<13>;

	ld.param.u64 	%rd1, [_Z14array_mult_devPdS_S__param_0];
	ld.param.u64 	%rd2, [_Z14array_mult_devPdS_S__param_1];
	ld.param.u64 	%rd3, [_Z14array_mult_devPdS_S__param_2];
	cvta.to.global.u64 	%rd4, %rd3;
	cvta.to.global.u64 	%rd5, %rd2;
	cvta.to.global.u64 	%rd6, %rd1;
	mov.u32 	%r1, %tid.x;
	shl.b32 	%r2, %r1, 8;
	mul.wide.u32 	%rd7, %r2, 8;
	add.s64 	%rd8, %rd6, %rd7;
	ld.global.f64 	%fd1, [%rd8];
	add.s64 	%rd9, %rd5, %rd7;
	ld.global.f64 	%fd2, [%rd9];
	mul.f64 	%fd3, %fd1, %fd2;
	add.s64 	%rd10, %rd4, %rd7;
	st.global.f64 	[%rd10], %fd3;
	ld.global.f64 	%fd4, [%rd8+8];
	ld.global.f64 	%fd5, [%rd9+8];
	mul.f64 	%fd6, %fd4, %fd5;
	st.global.f64 	[%rd10+8], %fd6;
	ld.global.f64 	%fd7, [%rd8+16];
	ld.global.f64 	%fd8, [%rd9+16];
	mul.f64 	%fd9, %fd7, %fd8;
	st.global.f64 	[%rd10+16], %fd9;
	ld.global.f64 	%fd10, [%rd8+24];
	ld.global.f64 	%fd11, [%rd9+24];
	mul.f64 	%fd12, %fd10, %fd11;
	st.global.f64 	[%rd10+24], %fd12;
	ret;

}


// ===== COMPILED SASS (sm_100) =====

	.target	sm_100

	.elftype	@"ET_EXEC"


//--------------------- .note.nv.tkinfo           --------------------------
	.section	.note.nv.tkinfo,"",@"SHT_NOTE"
	.sectionflags	@"SHF_NOTE_NV_TKINFO"
	.tkinfo
        /*0018*/ 	.word	0x00000002
        /*0030*/ 	.string	""
        /*0030*/ 	.string	"ptxas"
        /*0030*/ 	.string	"Cuda compilation tools, release 13.0, V13.0.88"
        /*0030*/ 	.string	"Build cuda_13.0.r13.0/compiler.36424714_0"
        /*0030*/ 	.string	"-arch sm_100 -m 64 "



//--------------------- .note.nv.cuinfo           --------------------------
	.section	.note.nv.cuinfo,"",@"SHT_NOTE"
	.sectionflags	@"SHF_NOTE_NV_CUINFO"
        /*0018*/ 	.short	0x0002
        /*001a*/ 	.short	0x0064
        /*001c*/ 	.short	0x0082
	.zero		2


//--------------------- .nv.info                  --------------------------
	.section	.nv.info,"",@"SHT_CUDA_INFO"
	.align	4


	//----- nvinfo : EIATTR_REGCOUNT
	.align		4
        /*0000*/ 	.byte	0x04, 0x2f
        /*0002*/ 	.short	(.L_1 - .L_0)
	.align		4
.L_0:
        /*0004*/ 	.word	index@(_Z14array_mult_devPdS_S_)
        /*0008*/ 	.word	0x00000014


	//----- nvinfo : EIATTR_FRAME_SIZE
	.align		4
.L_1:
        /*000c*/ 	.byte	0x04, 0x11
        /*000e*/ 	.short	(.L_3 - .L_2)
	.align		4
.L_2:
        /*0010*/ 	.word	index@(_Z14array_mult_devPdS_S_)
        /*0014*/ 	.word	0x00000000


	//----- nvinfo : EIATTR_MIN_STACK_SIZE
	.align		4
.L_3:
        /*0018*/ 	.byte	0x04, 0x12
        /*001a*/ 	.short	(.L_5 - .L_4)
	.align		4
.L_4:
        /*001c*/ 	.word	index@(_Z14array_mult_devPdS_S_)
        /*0020*/ 	.word	0x00000000
.L_5:


//--------------------- .nv.compat                --------------------------
	.section	.nv.compat,"",@"SHT_CUDA_COMPAT_INFO"
	.align	4
        /*0000*/ 	.byte	0x02, 0x09, 0x00, 0x00, 0x02, 0x02, 0x01, 0x00, 0x02, 0x05, 0x05, 0x00, 0x03, 0x07, 0x01, 0x01
        /*0010*/ 	.byte	0x02, 0x03, 0x00, 0x00, 0x02, 0x06, 0x01, 0x00, 0x04, 0x0b, 0x08, 0x00, 0x01, 0x00, 0x00, 0x00
        /*0020*/ 	.byte	0x00, 0x00, 0x00, 0x00


//--------------------- .nv.info._Z14array_mult_devPdS_S_ --------------------------
	.section	.nv.info._Z14array_mult_devPdS_S_,"",@"SHT_CUDA_INFO"
	.sectionflags	@""
	.align	4


	//----- nvinfo : EIATTR_CUDA_API_VERSION
	.align		4
        /*0000*/ 	.byte	0x04, 0x37
        /*0002*/ 	.short	(.L_7 - .L_6)
.L_6:
        /*0004*/ 	.word	0x00000082


	//----- nvinfo : EIATTR_KPARAM_INFO
	.align		4
.L_7:
        /*0008*/ 	.byte	0x04, 0x17
        /*000a*/ 	.short	(.L_9 - .L_8)
.L_8:
        /*000c*/ 	.word	0x00000000
        /*0010*/ 	.short	0x0002
        /*0012*/ 	.short	0x0010
        /*0014*/ 	.byte	0x00, 0xf5, 0x21, 0x00


	//----- nvinfo : EIATTR_KPARAM_INFO
	.align		4
.L_9:
        /*0018*/ 	.byte	0x04, 0x17
        /*001a*/ 	.short	(.L_11 - .L_10)
.L_10:
        /*001c*/ 	.word	0x00000000
        /*0020*/ 	.short	0x0001
        /*0022*/ 	.short	0x0008
        /*0024*/ 	.byte	0x00, 0xf5, 0x21, 0x00


	//----- nvinfo : EIATTR_KPARAM_INFO
	.align		4
.L_11:
        /*0028*/ 	.byte	0x04, 0x17
        /*002a*/ 	.short	(.L_13 - .L_12)
.L_12:
        /*002c*/ 	.word	0x00000000
        /*0030*/ 	.short	0x0000
        /*0032*/ 	.short	0x0000
        /*0034*/ 	.byte	0x00, 0xf5, 0x21, 0x00


	//----- nvinfo : EIATTR_SPARSE_MMA_MASK
	.align		4
.L_13:
        /*0038*/ 	.byte	0x03, 0x50
        /*003a*/ 	.short	0x0000


	//----- nvinfo : EIATTR_MAXREG_COUNT
	.align		4
        /*003c*/ 	.byte	0x03, 0x1b
        /*003e*/ 	.short	0x00ff


	//----- nvinfo : EIATTR_MERCURY_ISA_VERSION
	.align		4
        /*0040*/ 	.byte	0x03, 0x5f
        /*0042*/ 	.short	0x0101


	//----- nvinfo : EIATTR_VRC_CTA_INIT_COUNT
	.align		4
        /*0044*/ 	.byte	0x02, 0x4a
	.zero		1
	.zero		1


	//----- nvinfo : EIATTR_EXIT_INSTR_OFFSETS
	.align		4
        /*0048*/ 	.byte	0x04, 0x1c
        /*004a*/ 	.short	(.L_15 - .L_14)


	//   ....[0]....
.L_14:
        /*004c*/ 	.word	0x000001a0


	//----- nvinfo : EIATTR_CBANK_PARAM_SIZE
	.align		4
.L_15:
        /*0050*/ 	.byte	0x03, 0x19
        /*0052*/ 	.short	0x0018


	//----- nvinfo : EIATTR_PARAM_CBANK
	.align		4
        /*0054*/ 	.byte	0x04, 0x0a
        /*0056*/ 	.short	(.L_17 - .L_16)
	.align		4
.L_16:
        /*0058*/ 	.word	index@(.nv.constant0._Z14array_mult_devPdS_S_)
        /*005c*/ 	.short	0x0380
        /*005e*/ 	.short	0x0018


	//----- nvinfo : EIATTR_SW_WAR
	.align		4
.L_17:
        /*0060*/ 	.byte	0x04, 0x36
        /*0062*/ 	.short	(.L_19 - .L_18)
.L_18:
        /*0064*/ 	.word	0x00000008
.L_19:


//--------------------- .nv.callgraph             --------------------------
	.section	.nv.callgraph,"",@"SHT_CUDA_CALLGRAPH"
	.align	4
	.sectionentsize	8
	.align		4
        /*0000*/ 	.word	0x00000000
	.align		4
        /*0004*/ 	.word	0xffffffff
	.align		4
        /*0008*/ 	.word	0x00000000
	.align		4
        /*000c*/ 	.word	0xfffffffe
	.align		4
        /*0010*/ 	.word	0x00000000
	.align		4
        /*0014*/ 	.word	0xfffffffd
	.align		4
        /*0018*/ 	.word	0x00000000
	.align		4
        /*001c*/ 	.word	0xfffffffc


//--------------------- .text._Z14array_mult_devPdS_S_ --------------------------
	.section	.text._Z14array_mult_devPdS_S_,"ax",@progbits
	.align	128
        .global         _Z14array_mult_devPdS_S_
        .type           _Z14array_mult_devPdS_S_,@function
        .size           _Z14array_mult_devPdS_S_,(.L_x_1 - _Z14array_mult_devPdS_S_)
        .other          _Z14array_mult_devPdS_S_,@"STO_CUDA_ENTRY STV_DEFAULT"
_Z14array_mult_devPdS_S_:
.text._Z14array_mult_devPdS_S_:
[----:B------:R-:W-:Y:S01]  /*0000*/  LDC R1, c[0x0][0x37c] ;  /* 0x0000df00ff017b82 */ /* 0x000fe20000000800 */
[----:B------:R-:W0:Y:S07]  /*0010*/  S2R R13, SR_TID.X ;  /* 0x00000000000d7919 */ /* 0x000e2e0000002100 */
[----:B------:R-:W1:Y:S01]  /*0020*/  LDC.64 R2, c[0x0][0x380] ;  /* 0x0000e000ff027b82 */ /* 0x000e620000000a00 */
[----:B------:R-:W2:Y:S07]  /*0030*/  LDCU.64 UR4, c[0x0][0x358] ;  /* 0x00006b00ff0477ac */ /* 0x000eae0008000a00 */
[----:B------:R-:W3:Y:S08]  /*0040*/  LDC.64 R4, c[0x0][0x388] ;  /* 0x0000e200ff047b82 */ /* 0x000ef00000000a00 */
[----:B------:R-:W4:Y:S01]  /*0050*/  LDC.64 R10, c[0x0][0x390] ;  /* 0x0000e400ff0a7b82 */ /* 0x000f220000000a00 */
[----:B0-----:R-:W-:-:S05]  /*0060*/  SHF.L.U32 R13, R13, 0x8, RZ ;  /* 0x000000080d0d7819 */ /* 0x001fca00000006ff */
[----:B-1----:R-:W-:-:S04]  /*0070*/  IMAD.WIDE.U32 R2, R13, 0x8, R2 ;  /* 0x000000080d027825 */ /* 0x002fc800078e0002 */
[C---:B---3--:R-:W-:Y:S01]  /*0080*/  IMAD.WIDE.U32 R4, R13.reuse, 0x8, R4 ;  /* 0x000000080d047825 */ /* 0x048fe200078e0004 */
[----:B--2---:R-:W2:Y:S04]  /*0090*/  LDG.E.64 R6, desc[UR4][R2.64] ;  /* 0x0000000402067981 */ /* 0x004ea8000c1e1b00 */
[----:B------:R-:W2:Y:S02]  /*00a0*/  LDG.E.64 R8, desc[UR4][R4.64] ;  /* 0x0000000404087981 */ /* 0x000ea4000c1e1b00 */
[----:B--2---:R-:W-:Y:S01]  /*00b0*/  DMUL R6, R6, R8 ;  /* 0x0000000806067228 */ /* 0x004fe20000000000 */
[----:B----4-:R-:W-:-:S06]  /*00c0*/  IMAD.WIDE.U32 R8, R13, 0x8, R10 ;  /* 0x000000080d087825 */ /* 0x010fcc00078e000a */
[----:B------:R-:W-:Y:S04]  /*00d0*/  STG.E.64 desc[UR4][R8.64], R6 ;  /* 0x0000000608007986 */ /* 0x000fe8000c101b04 */
[----:B------:R-:W2:Y:S04]  /*00e0*/  LDG.E.64 R10, desc[UR4][R2.64+0x8] ;  /* 0x00000804020a7981 */ /* 0x000ea8000c1e1b00 */
[----:B------:R-:W2:Y:S02]  /*00f0*/  LDG.E.64 R12, desc[UR4][R4.64+0x8] ;  /* 0x00000804040c7981 */ /* 0x000ea4000c1e1b00 */
[----:B--2---:R-:W-:-:S07]  /*0100*/  DMUL R10, R10, R12 ;  /* 0x0000000c0a0a7228 */ /* 0x004fce0000000000 */
        /* <DEDUP_REMOVED lines=8> */
[----:B------:R-:W-:Y:S01]  /*0190*/  STG.E.64 desc[UR4][R8.64+0x18], R14 ;  /* 0x0000180e08007986 */ /* 0x000fe2000c101b04 */
[----:B------:R-:W-:Y:S05]  /*01a0*/  EXIT ;  /* 0x000000000000794d */ /* 0x000fea0003800000 */
.L_x_0:
[----:B------:R-:W-:-:S00]  /*01b0*/  BRA `(.L_x_0) ;  /* 0xfffffffc00fc7947 */ /* 0x000fc0000383ffff */
[----:B------:R-:W-:-:S00]  /*01c0*/  NOP ;  /* 0x0000000000007918 */ /* 0x000fc00000000000 */
        /* <DEDUP_REMOVED lines=11> */
.L_x_1:


//--------------------- .nv.shared.reserved.0     --------------------------
	.section	.nv.shared.reserved.0,"aw",@nobits
	.weak		__nv_reservedSMEM_offset_0_alias
	.size		__nv_reservedSMEM_offset_0_alias, 0, 64
	.other		__nv_reservedSMEM_offset_0_alias,@"STO_CUDA_RESERVED_SHARED STV_DEFAULT"
__nv_reservedSMEM_offset_0_alias:
	.zero		0
	.zero		64


//--------------------- .nv.constant0._Z14array_mult_devPdS_S_ --------------------------
	.section	.nv.constant0._Z14array_mult_devPdS_S_,"a",@progbits
	.sectionflags	@""
	.align	4
.nv.constant0._Z14array_mult_devPdS_S_:
	.zero		920


//--------------------- SYMBOLS --------------------------

	.type		.nv.reservedSmem.offset0,@object
	.size		.nv.reservedSmem.offset0,0x4
